//
// Generated by NVIDIA NVVM Compiler
//
// Compiler Build ID: CL-36424714
// Cuda compilation tools, release 13.0, V13.0.88
// Based on NVVM 20.0.0
//

.version 9.0
.target sm_100
.address_size 64

	// .globl	_Z8myKernelPKfS0_Pfi

.visible .entry _Z8myKernelPKfS0_Pfi(
	.param .u64 .ptr .align 1 _Z8myKernelPKfS0_Pfi_param_0,
	.param .u64 .ptr .align 1 _Z8myKernelPKfS0_Pfi_param_1,
	.param .u64 .ptr .align 1 _Z8myKernelPKfS0_Pfi_param_2,
	.param .u32 _Z8myKernelPKfS0_Pfi_param_3
)
{
	.reg .pred 	%p<2>;
	.reg .b32 	%r<6>;
	.reg .b32 	%f<4>;
	.reg .b64 	%rd<11>;

	ld.param.u64 	%rd1, [_Z8myKernelPKfS0_Pfi_param_0];
	ld.param.u64 	%rd2, [_Z8myKernelPKfS0_Pfi_param_1];
	ld.param.u64 	%rd3, [_Z8myKernelPKfS0_Pfi_param_2];
	ld.param.u32 	%r2, [_Z8myKernelPKfS0_Pfi_param_3];
	mov.u32 	%r3, %ctaid.x;
	mov.u32 	%r4, %ntid.x;
	mov.u32 	%r5, %tid.x;
	mad.lo.s32 	%r1, %r3, %r4, %r5;
	setp.ge.s32 	%p1, %r1, %r2;
	@%p1 bra 	$L__BB0_2;
	cvta.to.global.u64 	%rd4, %rd1;
	cvta.to.global.u64 	%rd5, %rd2;
	cvta.to.global.u64 	%rd6, %rd3;
	mul.wide.s32 	%rd7, %r1, 4;
	add.s64 	%rd8, %rd4, %rd7;
	ld.global.f32 	%f1, [%rd8];
	add.s64 	%rd9, %rd5, %rd7;
	ld.global.f32 	%f2, [%rd9];
	add.f32 	%f3, %f1, %f2;
	add.s64 	%rd10, %rd6, %rd7;
	st.global.f32 	[%rd10], %f3;
$L__BB0_2:
	ret;

}


// ===== COMPILED SASS (sm_100) =====

	.target	sm_100

	.elftype	@"ET_EXEC"


//--------------------- .note.nv.tkinfo           --------------------------
	.section	.note.nv.tkinfo,"",@"SHT_NOTE"
	.sectionflags	@"SHF_NOTE_NV_TKINFO"
	.tkinfo
        /*0018*/ 	.word	0x00000002
        /*0030*/ 	.string	""
        /*0030*/ 	.string	"ptxas"
        /*0030*/ 	.string	"Cuda compilation tools, release 13.0, V13.0.88"
        /*0030*/ 	.string	"Build cuda_13.0.r13.0/compiler.36424714_0"
        /*0030*/ 	.string	"-arch sm_100 -m 64 "



//--------------------- .note.nv.cuinfo           --------------------------
	.section	.note.nv.cuinfo,"",@"SHT_NOTE"
	.sectionflags	@"SHF_NOTE_NV_CUINFO"
        /*0018*/ 	.short	0x0002
        /*001a*/ 	.short	0x0064
        /*001c*/ 	.short	0x0082
	.zero		2


//--------------------- .nv.info                  --------------------------
	.section	.nv.info,"",@"SHT_CUDA_INFO"
	.align	4


	//----- nvinfo : EIATTR_REGCOUNT
	.align		4
        /*0000*/ 	.byte	0x04, 0x2f
        /*0002*/ 	.short	(.L_1 - .L_0)
	.align		4
.L_0:
        /*0004*/ 	.word	index@(_Z8myKernelPKfS0_Pfi)
        /*0008*/ 	.word	0x0000000c


	//----- nvinfo : EIATTR_FRAME_SIZE
	.align		4
.L_1:
        /*000c*/ 	.byte	0x04, 0x11
        /*000e*/ 	.short	(.L_3 - .L_2)
	.align		4
.L_2:
        /*0010*/ 	.word	index@(_Z8myKernelPKfS0_Pfi)
        /*0014*/ 	.word	0x00000000


	//----- nvinfo : EIATTR_MIN_STACK_SIZE
	.align		4
.L_3:
        /*0018*/ 	.byte	0x04, 0x12
        /*001a*/ 	.short	(.L_5 - .L_4)
	.align		4
.L_4:
        /*001c*/ 	.word	index@(_Z8myKernelPKfS0_Pfi)
        /*0020*/ 	.word	0x00000000
.L_5:


//--------------------- .nv.compat                --------------------------
	.section	.nv.compat,"",@"SHT_CUDA_COMPAT_INFO"
	.align	4
        /*0000*/ 	.byte	0x02, 0x09, 0x00, 0x00, 0x02, 0x02, 0x01, 0x00, 0x02, 0x05, 0x05, 0x00, 0x03, 0x07, 0x01, 0x01
        /*0010*/ 	.byte	0x02, 0x03, 0x00, 0x00, 0x02, 0x06, 0x01, 0x00, 0x04, 0x0b, 0x08, 0x00, 0x09, 0x00, 0x00, 0x00
        /*0020*/ 	.byte	0x00, 0x00, 0x00, 0x00


//--------------------- .nv.info._Z8myKernelPKfS0_Pfi --------------------------
	.section	.nv.info._Z8myKernelPKfS0_Pfi,"",@"SHT_CUDA_INFO"
	.sectionflags	@""
	.align	4


	//----- nvinfo : EIATTR_CUDA_API_VERSION
	.align		4
        /*0000*/ 	.byte	0x04, 0x37
        /*0002*/ 	.short	(.L_7 - .L_6)
.L_6:
        /*0004*/ 	.word	0x00000082


	//----- nvinfo : EIATTR_KPARAM_INFO
	.align		4
.L_7:
        /*0008*/ 	.byte	0x04, 0x17
        /*000a*/ 	.short	(.L_9 - .L_8)
.L_8:
        /*000c*/ 	.word	0x00000000
        /*0010*/ 	.short	0x0003
        /*0012*/ 	.short	0x0018
        /*0014*/ 	.byte	0x00, 0xf0, 0x11, 0x00


	//----- nvinfo : EIATTR_KPARAM_INFO
	.align		4
.L_9:
        /*0018*/ 	.byte	0x04, 0x17
        /*001a*/ 	.short	(.L_11 - .L_10)
.L_10:
        /*001c*/ 	.word	0x00000000
        /*0020*/ 	.short	0x0002
        /*0022*/ 	.short	0x0010
        /*0024*/ 	.byte	0x00, 0xf5, 0x21, 0x00


	//----- nvinfo : EIATTR_KPARAM_INFO
	.align		4
.L_11:
        /*0028*/ 	.byte	0x04, 0x17
        /*002a*/ 	.short	(.L_13 - .L_12)
.L_12:
        /*002c*/ 	.word	0x00000000
        /*0030*/ 	.short	0x0001
        /*0032*/ 	.short	0x0008
        /*0034*/ 	.byte	0x00, 0xf5, 0x21, 0x00


	//----- nvinfo : EIATTR_KPARAM_INFO
	.align		4
.L_13:
        /*0038*/ 	.byte	0x04, 0x17
        /*003a*/ 	.short	(.L_15 - .L_14)
.L_14:
        /*003c*/ 	.word	0x00000000
        /*0040*/ 	.short	0x0000
        /*0042*/ 	.short	0x0000
        /*0044*/ 	.byte	0x00, 0xf5, 0x21, 0x00


	//----- nvinfo : EIATTR_SPARSE_MMA_MASK
	.align		4
.L_15:
        /*0048*/ 	.byte	0x03, 0x50
        /*004a*/ 	.short	0x0000


	//----- nvinfo : EIATTR_MAXREG_COUNT
	.align		4
        /*004c*/ 	.byte	0x03, 0x1b
        /*004e*/ 	.short	0x00ff


	//----- nvinfo : EIATTR_MERCURY_ISA_VERSION
	.align		4
        /*0050*/ 	.byte	0x03, 0x5f
        /*0052*/ 	.short	0x0101


	//----- nvinfo : EIATTR_VRC_CTA_INIT_COUNT
	.align		4
        /*0054*/ 	.byte	0x02, 0x4a
	.zero		1
	.zero		1


	//----- nvinfo : EIATTR_EXIT_INSTR_OFFSETS
	.align		4
        /*0058*/ 	.byte	0x04, 0x1c
        /*005a*/ 	.short	(.L_17 - .L_16)


	//   ....[0]....
.L_16:
        /*005c*/ 	.word	0x00000070


	//   ....[1]....
        /*0060*/ 	.word	0x00000130


	//----- nvinfo : EIATTR_CBANK_PARAM_SIZE
	.align		4
.L_17:
        /*0064*/ 	.byte	0x03, 0x19
        /*0066*/ 	.short	0x001c


	//----- nvinfo : EIATTR_PARAM_CBANK
	.align		4
        /*0068*/ 	.byte	0x04, 0x0a
        /*006a*/ 	.short	(.L_19 - .L_18)
	.align		4
.L_18:
        /*006c*/ 	.word	index@(.nv.constant0._Z8myKernelPKfS0_Pfi)
        /*0070*/ 	.short	0x0380
        /*0072*/ 	.short	0x001c


	//----- nvinfo : EIATTR_SW_WAR
	.align		4
.L_19:
        /*0074*/ 	.byte	0x04, 0x36
        /*0076*/ 	.short	(.L_21 - .L_20)
.L_20:
        /*0078*/ 	.word	0x00000008
.L_21:


//--------------------- .nv.callgraph             --------------------------
	.section	.nv.callgraph,"",@"SHT_CUDA_CALLGRAPH"
	.align	4
	.sectionentsize	8
	.align		4
        /*0000*/ 	.word	0x00000000
	.align		4
        /*0004*/ 	.word	0xffffffff
	.align		4
        /*0008*/ 	.word	0x00000000
	.align		4
        /*000c*/ 	.word	0xfffffffe
	.align		4
        /*0010*/ 	.word	0x00000000
	.align		4
        /*0014*/ 	.word	0xfffffffd
	.align		4
        /*0018*/ 	.word	0x00000000
	.align		4
        /*001c*/ 	.word	0xfffffffc


//--------------------- .text._Z8myKernelPKfS0_Pfi --------------------------
	.section	.text._Z8myKernelPKfS0_Pfi,"ax",@progbits
	.align	128
        .global         _Z8myKernelPKfS0_Pfi
        .type           _Z8myKernelPKfS0_Pfi,@function
        .size           _Z8myKernelPKfS0_Pfi,(.L_x_1 - _Z8myKernelPKfS0_Pfi)
        .other          _Z8myKernelPKfS0_Pfi,@"STO_CUDA_ENTRY STV_DEFAULT"
_Z8myKernelPKfS0_Pfi:
.text._Z8myKernelPKfS0_Pfi:
[----:B------:R-:W-:Y:S01]  /*0000*/  LDC R1, c[0x0][0x37c] ;  /* 0x0000df00ff017b82 */ /* 0x000fe20000000800 */
[----:B------:R-:W0:Y:S07]  /*0010*/  S2R R0, SR_TID.X ;  /* 0x0000000000007919 */ /* 0x000e2e0000002100 */
[----:B------:R-:W0:Y:S01]  /*0020*/  S2UR UR4, SR_CTAID.X ;  /* 0x00000000000479c3 */ /* 0x000e220000002500 */
[----:B------:R-:W1:Y:S07]  /*0030*/  LDCU UR5, c[0x0][0x398] ;  /* 0x00007300ff0577ac */ /* 0x000e6e0008000800 */
[----:B------:R-:W0:Y:S02]  /*0040*/  LDC R9, c[0x0][0x360] ;  /* 0x0000d800ff097b82 */ /* 0x000e240000000800 */
[----:B0-----:R-:W-:-:S05]  /*0050*/  IMAD R9, R9, UR4, R0 ;  /* 0x0000000409097c24 */ /* 0x001fca000f8e0200 */
[----:B-1----:R-:W-:-:S13]  /*0060*/  ISETP.GE.AND P0, PT, R9, UR5, PT ;  /* 0x0000000509007c0c */ /* 0x002fda000bf06270 */
[----:B------:R-:W-:Y:S05]  /*0070*/  @P0 EXIT ;  /* 0x000000000000094d */ /* 0x000fea0003800000 */
[----:B------:R-:W0:Y:S01]  /*0080*/  LDC.64 R2, c[0x0][0x380] ;  /* 0x0000e000ff027b82 */ /* 0x000e220000000a00 */
[----:B------:R-:W1:Y:S07]  /*0090*/  LDCU.64 UR4, c[0x0][0x358] ;  /* 0x00006b00ff0477ac */ /* 0x000e6e0008000a00 */
[----:B------:R-:W2:Y:S08]  /*00a0*/  LDC.64 R4, c[0x0][0x388] ;  /* 0x0000e200ff047b82 */ /* 0x000eb00000000a00 */
[----:B------:R-:W3:Y:S01]  /*00b0*/  LDC.64 R6, c[0x0][0x390] ;  /* 0x0000e400ff067b82 */ /* 0x000ee20000000a00 */
[----:B0-----:R-:W-:-:S06]  /*00c0*/  IMAD.WIDE R2, R9, 0x4, R2 ;  /* 0x0000000409027825 */ /* 0x001fcc00078e0202 */
[----:B-1----:R-:W4:Y:S01]  /*00d0*/  LDG.E R2, desc[UR4][R2.64] ;  /* 0x0000000402027981 */ /* 0x002f22000c1e1900 */
[----:B--2---:R-:W-:-:S06]  /*00e0*/  IMAD.WIDE R4, R9, 0x4, R4 ;  /* 0x0000000409047825 */ /* 0x004fcc00078e0204 */
[----:B------:R-:W4:Y:S01]  /*00f0*/  LDG.E R5, desc[UR4][R4.64] ;  /* 0x0000000404057981 */ /* 0x000f22000c1e1900 */
[----:B---3--:R-:W-:-:S04]  /*0100*/  IMAD.WIDE R6, R9, 0x4, R6 ;  /* 0x0000000409067825 */ /* 0x008fc800078e0206 */
[----:B----4-:R-:W-:-:S05]  /*0110*/  FADD R9, R2, R5 ;  /* 0x0000000502097221 */ /* 0x010fca0000000000 */
[----:B------:R-:W-:Y:S01]  /*0120*/  STG.E desc[UR4][R6.64], R9 ;  /* 0x0000000906007986 */ /* 0x000fe2000c101904 */
[----:B------:R-:W-:Y:S05]  /*0130*/  EXIT ;  /* 0x000000000000794d */ /* 0x000fea0003800000 */
.L_x_0:
[----:B------:R-:W-:-:S00]  /*0140*/  BRA `(.L_x_0) ;  /* 0xfffffffc00fc7947 */ /* 0x000fc0000383ffff */
[----:B------:R-:W-:-:S00]  /*0150*/  NOP ;  /* 0x0000000000007918 */ /* 0x000fc00000000000 */
        /* <DEDUP_REMOVED lines=10> */
.L_x_1:


//--------------------- .nv.shared.reserved.0     --------------------------
	.section	.nv.shared.reserved.0,"aw",@nobits
	.weak		__nv_reservedSMEM_offset_0_alias
	.size		__nv_reservedSMEM_offset_0_alias, 0, 64
	.other		__nv_reservedSMEM_offset_0_alias,@"STO_CUDA_RESERVED_SHARED STV_DEFAULT"
__nv_reservedSMEM_offset_0_alias:
	.zero		0
	.zero		64


//--------------------- .nv.constant0._Z8myKernelPKfS0_Pfi --------------------------
	.section	.nv.constant0._Z8myKernelPKfS0_Pfi,"a",@progbits
	.sectionflags	@""
	.align	4
.nv.constant0._Z8myKernelPKfS0_Pfi:
	.zero		924


//--------------------- SYMBOLS --------------------------

	.type		.nv.reservedSmem.offset0,@object
	.size		.nv.reservedSmem.offset0,0x4
